	.headerflags	@"EF_CUDA_TEXMODE_UNIFIED EF_CUDA_64BIT_ADDRESS EF_CUDA_ACCELERATORS EF_CUDA_SM90 EF_CUDA_VIRTUAL_SM(EF_CUDA_SM90)"
	.elftype	@"ET_EXEC"


//--------------------- .nv.info                  --------------------------
	.section	.nv.info,"",@"SHT_CUDA_INFO"
	.align	4


	//----- nvinfo : EIATTR_REGCOUNT
	.align		4
        /*0000*/ 	.byte	0x04, 0x2f
        /*0002*/ 	.short	(.L_1 - .L_0)
	.align		4
.L_0:
        /*0004*/ 	.word	index@(triton_poi_fused_cat_145)
        /*0008*/ 	.word	0x0000000c


	//----- nvinfo : EIATTR_MIN_STACK_SIZE
	.align		4
.L_1:
        /*000c*/ 	.byte	0x04, 0x12
        /*000e*/ 	.short	(.L_3 - .L_2)
	.align		4
.L_2:
        /*0010*/ 	.word	index@(triton_poi_fused_cat_145)
        /*0014*/ 	.word	0x00000000


	//----- nvinfo : EIATTR_FRAME_SIZE
	.align		4
.L_3:
        /*0018*/ 	.byte	0x04, 0x11
        /*001a*/ 	.short	(.L_5 - .L_4)
	.align		4
.L_4:
        /*001c*/ 	.word	index@(triton_poi_fused_cat_145)
        /*0020*/ 	.word	0x00000000


	//----- nvinfo : EIATTR_MIN_STACK_SIZE
	.align		4
.L_5:
        /*0024*/ 	.byte	0x04, 0x12
        /*0026*/ 	.short	(.L_7 - .L_6)
	.align		4
.L_6:
        /*0028*/ 	.word	index@(triton_poi_fused_cat_145)
        /*002c*/ 	.word	0x00000000
.L_7:


//--------------------- .nv.info.triton_poi_fused_cat_145 --------------------------
	.section	.nv.info.triton_poi_fused_cat_145,"",@"SHT_CUDA_INFO"
	.sectionflags	@""
	.align	4


	//----- nvinfo : EIATTR_CUDA_API_VERSION
	.align		4
        /*0000*/ 	.byte	0x04, 0x37
        /*0002*/ 	.short	(.L_9 - .L_8)
.L_8:
        /*0004*/ 	.word	0x0000007c


	//----- nvinfo : EIATTR_KPARAM_INFO
	.align		4
.L_9:
        /*0008*/ 	.byte	0x04, 0x17
        /*000a*/ 	.short	(.L_11 - .L_10)
.L_10:
        /*000c*/ 	.word	0x00000000
        /*0010*/ 	.short	0x0002
        /*0012*/ 	.short	0x0010
        /*0014*/ 	.byte	0x00, 0xf0, 0x11, 0x00


	//----- nvinfo : EIATTR_KPARAM_INFO
	.align		4
.L_11:
        /*0018*/ 	.byte	0x04, 0x17
        /*001a*/ 	.short	(.L_13 - .L_12)
.L_12:
        /*001c*/ 	.word	0x00000000
        /*0020*/ 	.short	0x0001
        /*0022*/ 	.short	0x0008
        /*0024*/ 	.byte	0x00, 0xf4, 0x21, 0x00


	//----- nvinfo : EIATTR_KPARAM_INFO
	.align		4
.L_13:
        /*0028*/ 	.byte	0x04, 0x17
        /*002a*/ 	.short	(.L_15 - .L_14)
.L_14:
        /*002c*/ 	.word	0x00000000
        /*0030*/ 	.short	0x0000
        /*0032*/ 	.short	0x0000
        /*0034*/ 	.byte	0x00, 0xf4, 0x21, 0x00


	//----- nvinfo : EIATTR_SPARSE_MMA_MASK
	.align		4
.L_15:
        /*0038*/ 	.byte	0x03, 0x50
        /*003a*/ 	.short	0x0000


	//----- nvinfo : EIATTR_MAXREG_COUNT
	.align		4
        /*003c*/ 	.byte	0x03, 0x1b
        /*003e*/ 	.short	0x00ff


	//----- nvinfo : EIATTR_EXIT_INSTR_OFFSETS
	.align		4
        /*0040*/ 	.byte	0x04, 0x1c
        /*0042*/ 	.short	(.L_17 - .L_16)


	//   ....[0]....
.L_16:
        /*0044*/ 	.word	0x00000130


	//   ....[1]....
        /*0048*/ 	.word	0x00000150


	//----- nvinfo : EIATTR_REQNTID
	.align		4
.L_17:
        /*004c*/ 	.byte	0x04, 0x10
        /*004e*/ 	.short	(.L_19 - .L_18)
.L_18:
        /*0050*/ 	.word	0x00000080
        /*0054*/ 	.word	0x00000001
        /*0058*/ 	.word	0x00000001


	//----- nvinfo : EIATTR_CBANK_PARAM_SIZE
	.align		4
.L_19:
        /*005c*/ 	.byte	0x03, 0x19
        /*005e*/ 	.short	0x0014


	//----- nvinfo : EIATTR_PARAM_CBANK
	.align		4
        /*0060*/ 	.byte	0x04, 0x0a
        /*0062*/ 	.short	(.L_21 - .L_20)
	.align		4
.L_20:
        /*0064*/ 	.word	index@(.nv.constant0.triton_poi_fused_cat_145)
        /*0068*/ 	.short	0x0210
        /*006a*/ 	.short	0x0014


	//----- nvinfo : EIATTR_SW_WAR
	.align		4
.L_21:
        /*006c*/ 	.byte	0x04, 0x36
        /*006e*/ 	.short	(.L_23 - .L_22)
.L_22:
        /*0070*/ 	.word	0x00000008
.L_23:


//--------------------- .nv.callgraph             --------------------------
	.section	.nv.callgraph,"",@"SHT_CUDA_CALLGRAPH"
	.align	4
	.sectionentsize	8
	.align		4
        /*0000*/ 	.word	0x00000000
	.align		4
        /*0004*/ 	.word	0xffffffff
	.align		4
        /*0008*/ 	.word	0x00000000
	.align		4
        /*000c*/ 	.word	0xfffffffe
	.align		4
        /*0010*/ 	.word	0x00000000
	.align		4
        /*0014*/ 	.word	0xfffffffd
	.align		4
        /*0018*/ 	.word	0x00000000
	.align		4
        /*001c*/ 	.word	0xfffffffc


//--------------------- .text.triton_poi_fused_cat_145 --------------------------
	.section	.text.triton_poi_fused_cat_145,"ax",@progbits
	.align	128
        .global         triton_poi_fused_cat_145
        .type           triton_poi_fused_cat_145,@function
        .size           triton_poi_fused_cat_145,(.L_x_1 - triton_poi_fused_cat_145)
        .other          triton_poi_fused_cat_145,@"STO_CUDA_ENTRY STV_DEFAULT"
triton_poi_fused_cat_145:
.text.triton_poi_fused_cat_145:
[----:B------:R-:W0:Y:S02]  /*0000*/  LDC R1, c[0x0][0x28] ;  /* 0x00000a00ff017b82 */ /* 0x000e240000000800 */
[----:B------:R-:W1:Y:S01]  /*0010*/  S2R R0, SR_TID.X ;  /* 0x0000000000007919 */ /* 0x000e620000002100 */
[----:B------:R-:W2:Y:S01]  /*0020*/  LDC.64 R2, c[0x0][0x210] ;  /* 0x00008400ff027b82 */ /* 0x000ea20000000a00 */
[----:B------:R-:W-:Y:S01]  /*0030*/  IMAD.MOV.U32 R9, RZ, RZ, RZ ;  /* 0x000000ffff097224 */ /* 0x000fe200078e00ff */
[----:B------:R-:W-:Y:S01]  /*0040*/  ULDC.64 UR4, c[0x0][0x208] ;  /* 0x0000820000047ab9 */ /* 0x000fe20000000a00 */
[----:B------:R-:W3:Y:S05]  /*0050*/  S2R R7, SR_CTAID.X ;  /* 0x0000000000077919 */ /* 0x000eea0000002500 */
[----:B------:R-:W4:Y:S01]  /*0060*/  LDC.64 R4, c[0x0][0x218] ;  /* 0x00008600ff047b82 */ /* 0x000f220000000a00 */
[----:B-1----:R-:W-:-:S05]  /*0070*/  LOP3.LUT R0, R0, 0x7f, RZ, 0xc0, !PT ;  /* 0x0000007f00007812 */ /* 0x002fca00078ec0ff */
[----:B---3--:R-:W-:-:S04]  /*0080*/  IMAD R7, R7, 0x80, R0 ;  /* 0x0000008007077824 */ /* 0x008fc800078e0200 */
[C---:B--2---:R-:W-:Y:S01]  /*0090*/  IMAD.WIDE R2, R7.reuse, 0x4, R2 ;  /* 0x0000000407027825 */ /* 0x044fe200078e0202 */
[----:B------:R-:W-:-:S13]  /*00a0*/  ISETP.GE.AND P0, PT, R7, 0x200, PT ;  /* 0x000002000700780c */ /* 0x000fda0003f06270 */
[----:B------:R1:W5:Y:S01]  /*00b0*/  @!P0 LDG.E R9, desc[UR4][R2.64] ;  /* 0x0000000402098981 */ /* 0x000362000c1e1900 */
[----:B------:R-:W-:-:S04]  /*00c0*/  SHF.R.S32.HI R0, RZ, 0x1f, R7 ;  /* 0x0000001fff007819 */ /* 0x000fc80000011407 */
[----:B------:R-:W-:-:S04]  /*00d0*/  LEA.HI R0, R0, R7, RZ, 0x7 ;  /* 0x0000000700007211 */ /* 0x000fc800078f38ff */
[----:B------:R-:W-:Y:S02]  /*00e0*/  LOP3.LUT R6, R0, 0xffffff80, RZ, 0xc0, !PT ;  /* 0xffffff8000067812 */ /* 0x000fe400078ec0ff */
[----:B------:R-:W-:-:S03]  /*00f0*/  SHF.R.S32.HI R0, RZ, 0x7, R0 ;  /* 0x00000007ff007819 */ /* 0x000fc60000011400 */
[----:B------:R-:W-:-:S04]  /*0100*/  IMAD.IADD R7, R7, 0x1, -R6 ;  /* 0x0000000107077824 */ /* 0x000fc800078e0a06 */
[----:B------:R-:W-:-:S04]  /*0110*/  IMAD R7, R0, 0x1a00, R7 ;  /* 0x00001a0000077824 */ /* 0x000fc800078e0207 */
[----:B----4-:R-:W-:Y:S01]  /*0120*/  IMAD.WIDE R4, R7, 0x4, R4 ;  /* 0x0000000407047825 */ /* 0x010fe200078e0204 */
[----:B-1----:R-:W-:Y:S06]  /*0130*/  @P0 EXIT ;  /* 0x000000000000094d */ /* 0x002fec0003800000 */
[----:B-----5:R-:W-:Y:S01]  /*0140*/  STG.E desc[UR4][R4.64], R9 ;  /* 0x0000000904007986 */ /* 0x020fe2000c101904 */
[----:B------:R-:W-:Y:S05]  /*0150*/  EXIT ;  /* 0x000000000000794d */ /* 0x000fea0003800000 */
.L_x_0:
[----:B------:R-:W-:-:S00]  /*0160*/  BRA `(.L_x_0) ;  /* 0xfffffffc00fc7947 */ /* 0x000fc0000383ffff */
[----:B------:R-:W-:-:S00]  /*0170*/  NOP ;  /* 0x0000000000007918 */ /* 0x000fc00000000000 */
        /* <DEDUP_REMOVED lines=8> */
.L_x_1:


//--------------------- .nv.constant0.triton_poi_fused_cat_145 --------------------------
	.section	.nv.constant0.triton_poi_fused_cat_145,"a",@progbits
	.sectionflags	@""
	.align	4
.nv.constant0.triton_poi_fused_cat_145:
	.zero		548
